//
// Generated by NVIDIA NVVM Compiler
//
// Compiler Build ID: CL-36424714
// Cuda compilation tools, release 13.0, V13.0.88
// Based on NVVM 20.0.0
//

.version 9.0
.target sm_100
.address_size 64

	// .globl	_Z3addiPiS_S_

.visible .entry _Z3addiPiS_S_(
	.param .u32 _Z3addiPiS_S__param_0,
	.param .u64 .ptr .align 1 _Z3addiPiS_S__param_1,
	.param .u64 .ptr .align 1 _Z3addiPiS_S__param_2,
	.param .u64 .ptr .align 1 _Z3addiPiS_S__param_3
)
{
	.reg .pred 	%p<3>;
	.reg .b32 	%r<14>;
	.reg .b64 	%rd<11>;

	ld.param.u32 	%r6, [_Z3addiPiS_S__param_0];
	ld.param.u64 	%rd4, [_Z3addiPiS_S__param_1];
	ld.param.u64 	%rd5, [_Z3addiPiS_S__param_2];
	ld.param.u64 	%rd6, [_Z3addiPiS_S__param_3];
	mov.u32 	%r7, %ctaid.x;
	mov.u32 	%r1, %ntid.x;
	mov.u32 	%r8, %tid.x;
	mad.lo.s32 	%r13, %r7, %r1, %r8;
	setp.ge.s32 	%p1, %r13, %r6;
	@%p1 bra 	$L__BB0_3;
	mov.u32 	%r9, %nctaid.x;
	mul.lo.s32 	%r3, %r1, %r9;
	cvta.to.global.u64 	%rd1, %rd4;
	cvta.to.global.u64 	%rd2, %rd5;
	cvta.to.global.u64 	%rd3, %rd6;
$L__BB0_2:
	mul.wide.s32 	%rd7, %r13, 4;
	add.s64 	%rd8, %rd1, %rd7;
	ld.global.u32 	%r10, [%rd8];
	add.s64 	%rd9, %rd2, %rd7;
	ld.global.u32 	%r11, [%rd9];
	add.s32 	%r12, %r11, %r10;
	add.s64 	%rd10, %rd3, %rd7;
	st.global.u32 	[%rd10], %r12;
	add.s32 	%r13, %r13, %r3;
	setp.lt.s32 	%p2, %r13, %r6;
	@%p2 bra 	$L__BB0_2;
$L__BB0_3:
	ret;

}
	// .globl	_Z8subtractiPiS_S_
.visible .entry _Z8subtractiPiS_S_(
	.param .u32 _Z8subtractiPiS_S__param_0,
	.param .u64 .ptr .align 1 _Z8subtractiPiS_S__param_1,
	.param .u64 .ptr .align 1 _Z8subtractiPiS_S__param_2,
	.param .u64 .ptr .align 1 _Z8subtractiPiS_S__param_3
)
{
	.reg .pred 	%p<3>;
	.reg .b32 	%r<14>;
	.reg .b64 	%rd<11>;

	ld.param.u32 	%r6, [_Z8subtractiPiS_S__param_0];
	ld.param.u64 	%rd4, [_Z8subtractiPiS_S__param_1];
	ld.param.u64 	%rd5, [_Z8subtractiPiS_S__param_2];
	ld.param.u64 	%rd6, [_Z8subtractiPiS_S__param_3];
	mov.u32 	%r7, %ctaid.x;
	mov.u32 	%r1, %ntid.x;
	mov.u32 	%r8, %tid.x;
	mad.lo.s32 	%r13, %r7, %r1, %r8;
	setp.ge.s32 	%p1, %r13, %r6;
	@%p1 bra 	$L__BB1_3;
	mov.u32 	%r9, %nctaid.x;
	mul.lo.s32 	%r3, %r1, %r9;
	cvta.to.global.u64 	%rd1, %rd4;
	cvta.to.global.u64 	%rd2, %rd5;
	cvta.to.global.u64 	%rd3, %rd6;
$L__BB1_2:
	mul.wide.s32 	%rd7, %r13, 4;
	add.s64 	%rd8, %rd1, %rd7;
	ld.global.u32 	%r10, [%rd8];
	add.s64 	%rd9, %rd2, %rd7;
	ld.global.u32 	%r11, [%rd9];
	sub.s32 	%r12, %r10, %r11;
	add.s64 	%rd10, %rd3, %rd7;
	st.global.u32 	[%rd10], %r12;
	add.s32 	%r13, %r13, %r3;
	setp.lt.s32 	%p2, %r13, %r6;
	@%p2 bra 	$L__BB1_2;
$L__BB1_3:
	ret;

}
	// .globl	_Z8multiplyiPiS_S_
.visible .entry _Z8multiplyiPiS_S_(
	.param .u32 _Z8multiplyiPiS_S__param_0,
	.param .u64 .ptr .align 1 _Z8multiplyiPiS_S__param_1,
	.param .u64 .ptr .align 1 _Z8multiplyiPiS_S__param_2,
	.param .u64 .ptr .align 1 _Z8multiplyiPiS_S__param_3
)
{
	.reg .pred 	%p<3>;
	.reg .b32 	%r<14>;
	.reg .b64 	%rd<11>;

	ld.param.u32 	%r6, [_Z8multiplyiPiS_S__param_0];
	ld.param.u64 	%rd4, [_Z8multiplyiPiS_S__param_1];
	ld.param.u64 	%rd5, [_Z8multiplyiPiS_S__param_2];
	ld.param.u64 	%rd6, [_Z8multiplyiPiS_S__param_3];
	mov.u32 	%r7, %ctaid.x;
	mov.u32 	%r1, %ntid.x;
	mov.u32 	%r8, %tid.x;
	mad.lo.s32 	%r13, %r7, %r1, %r8;
	setp.ge.s32 	%p1, %r13, %r6;
	@%p1 bra 	$L__BB2_3;
	mov.u32 	%r9, %nctaid.x;
	mul.lo.s32 	%r3, %r1, %r9;
	cvta.to.global.u64 	%rd1, %rd4;
	cvta.to.global.u64 	%rd2, %rd5;
	cvta.to.global.u64 	%rd3, %rd6;
$L__BB2_2:
	mul.wide.s32 	%rd7, %r13, 4;
	add.s64 	%rd8, %rd1, %rd7;
	ld.global.u32 	%r10, [%rd8];
	add.s64 	%rd9, %rd2, %rd7;
	ld.global.u32 	%r11, [%rd9];
	mul.lo.s32 	%r12, %r11, %r10;
	add.s64 	%rd10, %rd3, %rd7;
	st.global.u32 	[%rd10], %r12;
	add.s32 	%r13, %r13, %r3;
	setp.lt.s32 	%p2, %r13, %r6;
	@%p2 bra 	$L__BB2_2;
$L__BB2_3:
	ret;

}
	// .globl	_Z6moduloiPiS_S_
.visible .entry _Z6moduloiPiS_S_(
	.param .u32 _Z6moduloiPiS_S__param_0,
	.param .u64 .ptr .align 1 _Z6moduloiPiS_S__param_1,
	.param .u64 .ptr .align 1 _Z6moduloiPiS_S__param_2,
	.param .u64 .ptr .align 1 _Z6moduloiPiS_S__param_3
)
{
	.reg .pred 	%p<3>;
	.reg .b32 	%r<14>;
	.reg .b64 	%rd<11>;

	ld.param.u32 	%r6, [_Z6moduloiPiS_S__param_0];
	ld.param.u64 	%rd4, [_Z6moduloiPiS_S__param_1];
	ld.param.u64 	%rd5, [_Z6moduloiPiS_S__param_2];
	ld.param.u64 	%rd6, [_Z6moduloiPiS_S__param_3];
	mov.u32 	%r7, %ctaid.x;
	mov.u32 	%r1, %ntid.x;
	mov.u32 	%r8, %tid.x;
	mad.lo.s32 	%r13, %r7, %r1, %r8;
	setp.ge.s32 	%p1, %r13, %r6;
	@%p1 bra 	$L__BB3_3;
	mov.u32 	%r9, %nctaid.x;
	mul.lo.s32 	%r3, %r1, %r9;
	cvta.to.global.u64 	%rd1, %rd4;
	cvta.to.global.u64 	%rd2, %rd5;
	cvta.to.global.u64 	%rd3, %rd6;
$L__BB3_2:
	mul.wide.s32 	%rd7, %r13, 4;
	add.s64 	%rd8, %rd1, %rd7;
	ld.global.u32 	%r10, [%rd8];
	add.s64 	%rd9, %rd2, %rd7;
	ld.global.u32 	%r11, [%rd9];
	rem.s32 	%r12, %r10, %r11;
	add.s64 	%rd10, %rd3, %rd7;
	st.global.u32 	[%rd10], %r12;
	add.s32 	%r13, %r13, %r3;
	setp.lt.s32 	%p2, %r13, %r6;
	@%p2 bra 	$L__BB3_2;
$L__BB3_3:
	ret;

}


// ===== COMPILED SASS (sm_100) =====

	.target	sm_100

	.elftype	@"ET_EXEC"


//--------------------- .note.nv.tkinfo           --------------------------
	.section	.note.nv.tkinfo,"",@"SHT_NOTE"
	.sectionflags	@"SHF_NOTE_NV_TKINFO"
	.tkinfo
        /*0018*/ 	.word	0x00000002
        /*0030*/ 	.string	""
        /*0030*/ 	.string	"ptxas"
        /*0030*/ 	.string	"Cuda compilation tools, release 13.0, V13.0.88"
        /*0030*/ 	.string	"Build cuda_13.0.r13.0/compiler.36424714_0"
        /*0030*/ 	.string	"-arch sm_100 -m 64 "



//--------------------- .note.nv.cuinfo           --------------------------
	.section	.note.nv.cuinfo,"",@"SHT_NOTE"
	.sectionflags	@"SHF_NOTE_NV_CUINFO"
        /*0018*/ 	.short	0x0002
        /*001a*/ 	.short	0x0064
        /*001c*/ 	.short	0x0082
	.zero		2


//--------------------- .nv.info                  --------------------------
	.section	.nv.info,"",@"SHT_CUDA_INFO"
	.align	4


	//----- nvinfo : EIATTR_REGCOUNT
	.align		4
        /*0000*/ 	.byte	0x04, 0x2f
        /*0002*/ 	.short	(.L_1 - .L_0)
	.align		4
.L_0:
        /*0004*/ 	.word	index@(_Z3addiPiS_S_)
        /*0008*/ 	.word	0x00000014


	//----- nvinfo : EIATTR_FRAME_SIZE
	.align		4
.L_1:
        /*000c*/ 	.byte	0x04, 0x11
        /*000e*/ 	.short	(.L_3 - .L_2)
	.align		4
.L_2:
        /*0010*/ 	.word	index@(_Z3addiPiS_S_)
        /*0014*/ 	.word	0x00000000


	//----- nvinfo : EIATTR_REGCOUNT
	.align		4
.L_3:
        /*0018*/ 	.byte	0x04, 0x2f
        /*001a*/ 	.short	(.L_5 - .L_4)
	.align		4
.L_4:
        /*001c*/ 	.word	index@(_Z8subtractiPiS_S_)
        /*0020*/ 	.word	0x00000014


	//----- nvinfo : EIATTR_FRAME_SIZE
	.align		4
.L_5:
        /*0024*/ 	.byte	0x04, 0x11
        /*0026*/ 	.short	(.L_7 - .L_6)
	.align		4
.L_6:
        /*0028*/ 	.word	index@(_Z8subtractiPiS_S_)
        /*002c*/ 	.word	0x00000000


	//----- nvinfo : EIATTR_REGCOUNT
	.align		4
.L_7:
        /*0030*/ 	.byte	0x04, 0x2f
        /*0032*/ 	.short	(.L_9 - .L_8)
	.align		4
.L_8:
        /*0034*/ 	.word	index@(_Z8multiplyiPiS_S_)
        /*0038*/ 	.word	0x00000014


	//----- nvinfo : EIATTR_FRAME_SIZE
	.align		4
.L_9:
        /*003c*/ 	.byte	0x04, 0x11
        /*003e*/ 	.short	(.L_11 - .L_10)
	.align		4
.L_10:
        /*0040*/ 	.word	index@(_Z8multiplyiPiS_S_)
        /*0044*/ 	.word	0x00000000


	//----- nvinfo : EIATTR_REGCOUNT
	.align		4
.L_11:
        /*0048*/ 	.byte	0x04, 0x2f
        /*004a*/ 	.short	(.L_13 - .L_12)
	.align		4
.L_12:
        /*004c*/ 	.word	index@(_Z6moduloiPiS_S_)
        /*0050*/ 	.word	0x00000015


	//----- nvinfo : EIATTR_FRAME_SIZE
	.align		4
.L_13:
        /*0054*/ 	.byte	0x04, 0x11
        /*0056*/ 	.short	(.L_15 - .L_14)
	.align		4
.L_14:
        /*0058*/ 	.word	index@(_Z6moduloiPiS_S_)
        /*005c*/ 	.word	0x00000000


	//----- nvinfo : EIATTR_MIN_STACK_SIZE
	.align		4
.L_15:
        /*0060*/ 	.byte	0x04, 0x12
        /*0062*/ 	.short	(.L_17 - .L_16)
	.align		4
.L_16:
        /*0064*/ 	.word	index@(_Z6moduloiPiS_S_)
        /*0068*/ 	.word	0x00000000


	//----- nvinfo : EIATTR_MIN_STACK_SIZE
	.align		4
.L_17:
        /*006c*/ 	.byte	0x04, 0x12
        /*006e*/ 	.short	(.L_19 - .L_18)
	.align		4
.L_18:
        /*0070*/ 	.word	index@(_Z8multiplyiPiS_S_)
        /*0074*/ 	.word	0x00000000


	//----- nvinfo : EIATTR_MIN_STACK_SIZE
	.align		4
.L_19:
        /*0078*/ 	.byte	0x04, 0x12
        /*007a*/ 	.short	(.L_21 - .L_20)
	.align		4
.L_20:
        /*007c*/ 	.word	index@(_Z8subtractiPiS_S_)
        /*0080*/ 	.word	0x00000000


	//----- nvinfo : EIATTR_MIN_STACK_SIZE
	.align		4
.L_21:
        /*0084*/ 	.byte	0x04, 0x12
        /*0086*/ 	.short	(.L_23 - .L_22)
	.align		4
.L_22:
        /*0088*/ 	.word	index@(_Z3addiPiS_S_)
        /*008c*/ 	.word	0x00000000
.L_23:


//--------------------- .nv.compat                --------------------------
	.section	.nv.compat,"",@"SHT_CUDA_COMPAT_INFO"
	.align	4
        /*0000*/ 	.byte	0x02, 0x09, 0x00, 0x00, 0x02, 0x02, 0x01, 0x00, 0x02, 0x05, 0x05, 0x00, 0x03, 0x07, 0x01, 0x01
        /*0010*/ 	.byte	0x02, 0x03, 0x00, 0x00, 0x02, 0x06, 0x01, 0x00, 0x04, 0x0b, 0x08, 0x00, 0x09, 0x00, 0x00, 0x00
        /*0020*/ 	.byte	0x00, 0x00, 0x00, 0x00


//--------------------- .nv.info._Z6moduloiPiS_S_ --------------------------
	.section	.nv.info._Z6moduloiPiS_S_,"",@"SHT_CUDA_INFO"
	.sectionflags	@""
	.align	4


	//----- nvinfo : EIATTR_CUDA_API_VERSION
	.align		4
        /*0000*/ 	.byte	0x04, 0x37
        /*0002*/ 	.short	(.L_25 - .L_24)
.L_24:
        /*0004*/ 	.word	0x00000082


	//----- nvinfo : EIATTR_KPARAM_INFO
	.align		4
.L_25:
        /*0008*/ 	.byte	0x04, 0x17
        /*000a*/ 	.short	(.L_27 - .L_26)
.L_26:
        /*000c*/ 	.word	0x00000000
        /*0010*/ 	.short	0x0003
        /*0012*/ 	.short	0x0018
        /*0014*/ 	.byte	0x00, 0xf5, 0x21, 0x00


	//----- nvinfo : EIATTR_KPARAM_INFO
	.align		4
.L_27:
        /*0018*/ 	.byte	0x04, 0x17
        /*001a*/ 	.short	(.L_29 - .L_28)
.L_28:
        /*001c*/ 	.word	0x00000000
        /*0020*/ 	.short	0x0002
        /*0022*/ 	.short	0x0010
        /*0024*/ 	.byte	0x00, 0xf5, 0x21, 0x00


	//----- nvinfo : EIATTR_KPARAM_INFO
	.align		4
.L_29:
        /*0028*/ 	.byte	0x04, 0x17
        /*002a*/ 	.short	(.L_31 - .L_30)
.L_30:
        /*002c*/ 	.word	0x00000000
        /*0030*/ 	.short	0x0001
        /*0032*/ 	.short	0x0008
        /*0034*/ 	.byte	0x00, 0xf5, 0x21, 0x00


	//----- nvinfo : EIATTR_KPARAM_INFO
	.align		4
.L_31:
        /*0038*/ 	.byte	0x04, 0x17
        /*003a*/ 	.short	(.L_33 - .L_32)
.L_32:
        /*003c*/ 	.word	0x00000000
        /*0040*/ 	.short	0x0000
        /*0042*/ 	.short	0x0000
        /*0044*/ 	.byte	0x00, 0xf0, 0x11, 0x00


	//----- nvinfo : EIATTR_SPARSE_MMA_MASK
	.align		4
.L_33:
        /*0048*/ 	.byte	0x03, 0x50
        /*004a*/ 	.short	0x0000


	//----- nvinfo : EIATTR_MAXREG_COUNT
	.align		4
        /*004c*/ 	.byte	0x03, 0x1b
        /*004e*/ 	.short	0x00ff


	//----- nvinfo : EIATTR_MERCURY_ISA_VERSION
	.align		4
        /*0050*/ 	.byte	0x03, 0x5f
        /*0052*/ 	.short	0x0101


	//----- nvinfo : EIATTR_VRC_CTA_INIT_COUNT
	.align		4
        /*0054*/ 	.byte	0x02, 0x4a
	.zero		1
	.zero		1


	//----- nvinfo : EIATTR_EXIT_INSTR_OFFSETS
	.align		4
        /*0058*/ 	.byte	0x04, 0x1c
        /*005a*/ 	.short	(.L_35 - .L_34)


	//   ....[0]....
.L_34:
        /*005c*/ 	.word	0x00000070


	//   ....[1]....
        /*0060*/ 	.word	0x000002f0


	//----- nvinfo : EIATTR_CRS_STACK_SIZE
	.align		4
.L_35:
        /*0064*/ 	.byte	0x04, 0x1e
        /*0066*/ 	.short	(.L_37 - .L_36)
.L_36:
        /*0068*/ 	.word	0x00000000


	//----- nvinfo : EIATTR_CBANK_PARAM_SIZE
	.align		4
.L_37:
        /*006c*/ 	.byte	0x03, 0x19
        /*006e*/ 	.short	0x0020


	//----- nvinfo : EIATTR_PARAM_CBANK
	.align		4
        /*0070*/ 	.byte	0x04, 0x0a
        /*0072*/ 	.short	(.L_39 - .L_38)
	.align		4
.L_38:
        /*0074*/ 	.word	index@(.nv.constant0._Z6moduloiPiS_S_)
        /*0078*/ 	.short	0x0380
        /*007a*/ 	.short	0x0020


	//----- nvinfo : EIATTR_SW_WAR
	.align		4
.L_39:
        /*007c*/ 	.byte	0x04, 0x36
        /*007e*/ 	.short	(.L_41 - .L_40)
.L_40:
        /*0080*/ 	.word	0x00000008
.L_41:


//--------------------- .nv.info._Z8multiplyiPiS_S_ --------------------------
	.section	.nv.info._Z8multiplyiPiS_S_,"",@"SHT_CUDA_INFO"
	.sectionflags	@""
	.align	4


	//----- nvinfo : EIATTR_CUDA_API_VERSION
	.align		4
        /*0000*/ 	.byte	0x04, 0x37
        /*0002*/ 	.short	(.L_43 - .L_42)
.L_42:
        /*0004*/ 	.word	0x00000082


	//----- nvinfo : EIATTR_KPARAM_INFO
	.align		4
.L_43:
        /*0008*/ 	.byte	0x04, 0x17
        /*000a*/ 	.short	(.L_45 - .L_44)
.L_44:
        /*000c*/ 	.word	0x00000000
        /*0010*/ 	.short	0x0003
        /*0012*/ 	.short	0x0018
        /*0014*/ 	.byte	0x00, 0xf5, 0x21, 0x00


	//----- nvinfo : EIATTR_KPARAM_INFO
	.align		4
.L_45:
        /*0018*/ 	.byte	0x04, 0x17
        /*001a*/ 	.short	(.L_47 - .L_46)
.L_46:
        /*001c*/ 	.word	0x00000000
        /*0020*/ 	.short	0x0002
        /*0022*/ 	.short	0x0010
        /*0024*/ 	.byte	0x00, 0xf5, 0x21, 0x00


	//----- nvinfo : EIATTR_KPARAM_INFO
	.align		4
.L_47:
        /*0028*/ 	.byte	0x04, 0x17
        /*002a*/ 	.short	(.L_49 - .L_48)
.L_48:
        /*002c*/ 	.word	0x00000000
        /*0030*/ 	.short	0x0001
        /*0032*/ 	.short	0x0008
        /*0034*/ 	.byte	0x00, 0xf5, 0x21, 0x00


	//----- nvinfo : EIATTR_KPARAM_INFO
	.align		4
.L_49:
        /*0038*/ 	.byte	0x04, 0x17
        /*003a*/ 	.short	(.L_51 - .L_50)
.L_50:
        /*003c*/ 	.word	0x00000000
        /*0040*/ 	.short	0x0000
        /*0042*/ 	.short	0x0000
        /*0044*/ 	.byte	0x00, 0xf0, 0x11, 0x00


	//----- nvinfo : EIATTR_SPARSE_MMA_MASK
	.align		4
.L_51:
        /*0048*/ 	.byte	0x03, 0x50
        /*004a*/ 	.short	0x0000


	//----- nvinfo : EIATTR_MAXREG_COUNT
	.align		4
        /*004c*/ 	.byte	0x03, 0x1b
        /*004e*/ 	.short	0x00ff


	//----- nvinfo : EIATTR_MERCURY_ISA_VERSION
	.align		4
        /*0050*/ 	.byte	0x03, 0x5f
        /*0052*/ 	.short	0x0101


	//----- nvinfo : EIATTR_VRC_CTA_INIT_COUNT
	.align		4
        /*0054*/ 	.byte	0x02, 0x4a
	.zero		1
	.zero		1


	//----- nvinfo : EIATTR_EXIT_INSTR_OFFSETS
	.align		4
        /*0058*/ 	.byte	0x04, 0x1c
        /*005a*/ 	.short	(.L_53 - .L_52)


	//   ....[0]....
.L_52:
        /*005c*/ 	.word	0x00000070


	//   ....[1]....
        /*0060*/ 	.word	0x00000180


	//----- nvinfo : EIATTR_CRS_STACK_SIZE
	.align		4
.L_53:
        /*0064*/ 	.byte	0x04, 0x1e
        /*0066*/ 	.short	(.L_55 - .L_54)
.L_54:
        /*0068*/ 	.word	0x00000000


	//----- nvinfo : EIATTR_CBANK_PARAM_SIZE
	.align		4
.L_55:
        /*006c*/ 	.byte	0x03, 0x19
        /*006e*/ 	.short	0x0020


	//----- nvinfo : EIATTR_PARAM_CBANK
	.align		4
        /*0070*/ 	.byte	0x04, 0x0a
        /*0072*/ 	.short	(.L_57 - .L_56)
	.align		4
.L_56:
        /*0074*/ 	.word	index@(.nv.constant0._Z8multiplyiPiS_S_)
        /*0078*/ 	.short	0x0380
        /*007a*/ 	.short	0x0020


	//----- nvinfo : EIATTR_SW_WAR
	.align		4
.L_57:
        /*007c*/ 	.byte	0x04, 0x36
        /*007e*/ 	.short	(.L_59 - .L_58)
.L_58:
        /*0080*/ 	.word	0x00000008
.L_59:


//--------------------- .nv.info._Z8subtractiPiS_S_ --------------------------
	.section	.nv.info._Z8subtractiPiS_S_,"",@"SHT_CUDA_INFO"
	.sectionflags	@""
	.align	4


	//----- nvinfo : EIATTR_CUDA_API_VERSION
	.align		4
        /*0000*/ 	.byte	0x04, 0x37
        /*0002*/ 	.short	(.L_61 - .L_60)
.L_60:
        /*0004*/ 	.word	0x00000082


	//----- nvinfo : EIATTR_KPARAM_INFO
	.align		4
.L_61:
        /*0008*/ 	.byte	0x04, 0x17
        /*000a*/ 	.short	(.L_63 - .L_62)
.L_62:
        /*000c*/ 	.word	0x00000000
        /*0010*/ 	.short	0x0003
        /*0012*/ 	.short	0x0018
        /*0014*/ 	.byte	0x00, 0xf5, 0x21, 0x00


	//----- nvinfo : EIATTR_KPARAM_INFO
	.align		4
.L_63:
        /*0018*/ 	.byte	0x04, 0x17
        /*001a*/ 	.short	(.L_65 - .L_64)
.L_64:
        /*001c*/ 	.word	0x00000000
        /*0020*/ 	.short	0x0002
        /*0022*/ 	.short	0x0010
        /*0024*/ 	.byte	0x00, 0xf5, 0x21, 0x00


	//----- nvinfo : EIATTR_KPARAM_INFO
	.align		4
.L_65:
        /*0028*/ 	.byte	0x04, 0x17
        /*002a*/ 	.short	(.L_67 - .L_66)
.L_66:
        /*002c*/ 	.word	0x00000000
        /*0030*/ 	.short	0x0001
        /*0032*/ 	.short	0x0008
        /*0034*/ 	.byte	0x00, 0xf5, 0x21, 0x00


	//----- nvinfo : EIATTR_KPARAM_INFO
	.align		4
.L_67:
        /*0038*/ 	.byte	0x04, 0x17
        /*003a*/ 	.short	(.L_69 - .L_68)
.L_68:
        /*003c*/ 	.word	0x00000000
        /*0040*/ 	.short	0x0000
        /*0042*/ 	.short	0x0000
        /*0044*/ 	.byte	0x00, 0xf0, 0x11, 0x00


	//----- nvinfo : EIATTR_SPARSE_MMA_MASK
	.align		4
.L_69:
        /*0048*/ 	.byte	0x03, 0x50
        /*004a*/ 	.short	0x0000


	//----- nvinfo : EIATTR_MAXREG_COUNT
	.align		4
        /*004c*/ 	.byte	0x03, 0x1b
        /*004e*/ 	.short	0x00ff


	//----- nvinfo : EIATTR_MERCURY_ISA_VERSION
	.align		4
        /*0050*/ 	.byte	0x03, 0x5f
        /*0052*/ 	.short	0x0101


	//----- nvinfo : EIATTR_VRC_CTA_INIT_COUNT
	.align		4
        /*0054*/ 	.byte	0x02, 0x4a
	.zero		1
	.zero		1


	//----- nvinfo : EIATTR_EXIT_INSTR_OFFSETS
	.align		4
        /*0058*/ 	.byte	0x04, 0x1c
        /*005a*/ 	.short	(.L_71 - .L_70)


	//   ....[0]....
.L_70:
        /*005c*/ 	.word	0x00000070


	//   ....[1]....
        /*0060*/ 	.word	0x00000180


	//----- nvinfo : EIATTR_CRS_STACK_SIZE
	.align		4
.L_71:
        /*0064*/ 	.byte	0x04, 0x1e
        /*0066*/ 	.short	(.L_73 - .L_72)
.L_72:
        /*0068*/ 	.word	0x00000000


	//----- nvinfo : EIATTR_CBANK_PARAM_SIZE
	.align		4
.L_73:
        /*006c*/ 	.byte	0x03, 0x19
        /*006e*/ 	.short	0x0020


	//----- nvinfo : EIATTR_PARAM_CBANK
	.align		4
        /*0070*/ 	.byte	0x04, 0x0a
        /*0072*/ 	.short	(.L_75 - .L_74)
	.align		4
.L_74:
        /*0074*/ 	.word	index@(.nv.constant0._Z8subtractiPiS_S_)
        /*0078*/ 	.short	0x0380
        /*007a*/ 	.short	0x0020


	//----- nvinfo : EIATTR_SW_WAR
	.align		4
.L_75:
        /*007c*/ 	.byte	0x04, 0x36
        /*007e*/ 	.short	(.L_77 - .L_76)
.L_76:
        /*0080*/ 	.word	0x00000008
.L_77:


//--------------------- .nv.info._Z3addiPiS_S_    --------------------------
	.section	.nv.info._Z3addiPiS_S_,"",@"SHT_CUDA_INFO"
	.sectionflags	@""
	.align	4


	//----- nvinfo : EIATTR_CUDA_API_VERSION
	.align		4
        /*0000*/ 	.byte	0x04, 0x37
        /*0002*/ 	.short	(.L_79 - .L_78)
.L_78:
        /*0004*/ 	.word	0x00000082


	//----- nvinfo : EIATTR_KPARAM_INFO
	.align		4
.L_79:
        /*0008*/ 	.byte	0x04, 0x17
        /*000a*/ 	.short	(.L_81 - .L_80)
.L_80:
        /*000c*/ 	.word	0x00000000
        /*0010*/ 	.short	0x0003
        /*0012*/ 	.short	0x0018
        /*0014*/ 	.byte	0x00, 0xf5, 0x21, 0x00


	//----- nvinfo : EIATTR_KPARAM_INFO
	.align		4
.L_81:
        /*0018*/ 	.byte	0x04, 0x17
        /*001a*/ 	.short	(.L_83 - .L_82)
.L_82:
        /*001c*/ 	.word	0x00000000
        /*0020*/ 	.short	0x0002
        /*0022*/ 	.short	0x0010
        /*0024*/ 	.byte	0x00, 0xf5, 0x21, 0x00


	//----- nvinfo : EIATTR_KPARAM_INFO
	.align		4
.L_83:
        /*0028*/ 	.byte	0x04, 0x17
        /*002a*/ 	.short	(.L_85 - .L_84)
.L_84:
        /*002c*/ 	.word	0x00000000
        /*0030*/ 	.short	0x0001
        /*0032*/ 	.short	0x0008
        /*0034*/ 	.byte	0x00, 0xf5, 0x21, 0x00


	//----- nvinfo : EIATTR_KPARAM_INFO
	.align		4
.L_85:
        /*0038*/ 	.byte	0x04, 0x17
        /*003a*/ 	.short	(.L_87 - .L_86)
.L_86:
        /*003c*/ 	.word	0x00000000
        /*0040*/ 	.short	0x0000
        /*0042*/ 	.short	0x0000
        /*0044*/ 	.byte	0x00, 0xf0, 0x11, 0x00


	//----- nvinfo : EIATTR_SPARSE_MMA_MASK
	.align		4
.L_87:
        /*0048*/ 	.byte	0x03, 0x50
        /*004a*/ 	.short	0x0000


	//----- nvinfo : EIATTR_MAXREG_COUNT
	.align		4
        /*004c*/ 	.byte	0x03, 0x1b
        /*004e*/ 	.short	0x00ff


	//----- nvinfo : EIATTR_MERCURY_ISA_VERSION
	.align		4
        /*0050*/ 	.byte	0x03, 0x5f
        /*0052*/ 	.short	0x0101


	//----- nvinfo : EIATTR_VRC_CTA_INIT_COUNT
	.align		4
        /*0054*/ 	.byte	0x02, 0x4a
	.zero		1
	.zero		1


	//----- nvinfo : EIATTR_EXIT_INSTR_OFFSETS
	.align		4
        /*0058*/ 	.byte	0x04, 0x1c
        /*005a*/ 	.short	(.L_89 - .L_88)


	//   ....[0]....
.L_88:
        /*005c*/ 	.word	0x00000070


	//   ....[1]....
        /*0060*/ 	.word	0x00000180


	//----- nvinfo : EIATTR_CRS_STACK_SIZE
	.align		4
.L_89:
        /*0064*/ 	.byte	0x04, 0x1e
        /*0066*/ 	.short	(.L_91 - .L_90)
.L_90:
        /*0068*/ 	.word	0x00000000


	//----- nvinfo : EIATTR_CBANK_PARAM_SIZE
	.align		4
.L_91:
        /*006c*/ 	.byte	0x03, 0x19
        /*006e*/ 	.short	0x0020


	//----- nvinfo : EIATTR_PARAM_CBANK
	.align		4
        /*0070*/ 	.byte	0x04, 0x0a
        /*0072*/ 	.short	(.L_93 - .L_92)
	.align		4
.L_92:
        /*0074*/ 	.word	index@(.nv.constant0._Z3addiPiS_S_)
        /*0078*/ 	.short	0x0380
        /*007a*/ 	.short	0x0020


	//----- nvinfo : EIATTR_SW_WAR
	.align		4
.L_93:
        /*007c*/ 	.byte	0x04, 0x36
        /*007e*/ 	.short	(.L_95 - .L_94)
.L_94:
        /*0080*/ 	.word	0x00000008
.L_95:


//--------------------- .nv.callgraph             --------------------------
	.section	.nv.callgraph,"",@"SHT_CUDA_CALLGRAPH"
	.align	4
	.sectionentsize	8
	.align		4
        /*0000*/ 	.word	0x00000000
	.align		4
        /*0004*/ 	.word	0xffffffff
	.align		4
        /*0008*/ 	.word	0x00000000
	.align		4
        /*000c*/ 	.word	0xfffffffe
	.align		4
        /*0010*/ 	.word	0x00000000
	.align		4
        /*0014*/ 	.word	0xfffffffd
	.align		4
        /*0018*/ 	.word	0x00000000
	.align		4
        /*001c*/ 	.word	0xfffffffc


//--------------------- .text._Z6moduloiPiS_S_    --------------------------
	.section	.text._Z6moduloiPiS_S_,"ax",@progbits
	.align	128
        .global         _Z6moduloiPiS_S_
        .type           _Z6moduloiPiS_S_,@function
        .size           _Z6moduloiPiS_S_,(.L_x_8 - _Z6moduloiPiS_S_)
        .other          _Z6moduloiPiS_S_,@"STO_CUDA_ENTRY STV_DEFAULT"
_Z6moduloiPiS_S_:
.text._Z6moduloiPiS_S_:
[----:B------:R-:W-:Y:S01]  /*0000*/  LDC R1, c[0x0][0x37c] ;  /* 0x0000df00ff017b82 */ /* 0x000fe20000000800 */
[----:B------:R-:W0:Y:S07]  /*0010*/  S2R R9, SR_TID.X ;  /* 0x0000000000097919 */ /* 0x000e2e0000002100 */
[----:B------:R-:W0:Y:S01]  /*0020*/  S2UR UR4, SR_CTAID.X ;  /* 0x00000000000479c3 */ /* 0x000e220000002500 */
[----:B------:R-:W1:Y:S07]  /*0030*/  LDCU UR5, c[0x0][0x380] ;  /* 0x00007000ff0577ac */ /* 0x000e6e0008000800 */
[----:B------:R-:W0:Y:S02]  /*0040*/  LDC R0, c[0x0][0x360] ;  /* 0x0000d800ff007b82 */ /* 0x000e240000000800 */
[----:B0-----:R-:W-:-:S05]  /*0050*/  IMAD R9, R0, UR4, R9 ;  /* 0x0000000400097c24 */ /* 0x001fca000f8e0209 */
[----:B-1----:R-:W-:-:S13]  /*0060*/  ISETP.GE.AND P0, PT, R9, UR5, PT ;  /* 0x0000000509007c0c */ /* 0x002fda000bf06270 */
[----:B------:R-:W-:Y:S05]  /*0070*/  @P0 EXIT ;  /* 0x000000000000094d */ /* 0x000fea0003800000 */
[----:B------:R-:W0:Y:S01]  /*0080*/  LDC.64 R2, c[0x0][0x388] ;  /* 0x0000e200ff027b82 */ /* 0x000e220000000a00 */
[----:B------:R-:W1:Y:S01]  /*0090*/  LDCU UR4, c[0x0][0x370] ;  /* 0x00006e00ff0477ac */ /* 0x000e620008000800 */
[----:B------:R-:W2:Y:S06]  /*00a0*/  LDCU.64 UR6, c[0x0][0x358] ;  /* 0x00006b00ff0677ac */ /* 0x000eac0008000a00 */
[----:B------:R-:W3:Y:S01]  /*00b0*/  LDC.64 R4, c[0x0][0x390] ;  /* 0x0000e400ff047b82 */ /* 0x000ee20000000a00 */
[----:B------:R-:W4:Y:S07]  /*00c0*/  LDCU UR5, c[0x0][0x380] ;  /* 0x00007000ff0577ac */ /* 0x000f2e0008000800 */
[----:B------:R-:W0:Y:S01]  /*00d0*/  LDC.64 R6, c[0x0][0x398] ;  /* 0x0000e600ff067b82 */ /* 0x000e220000000a00 */
[----:B-1----:R-:W-:-:S07]  /*00e0*/  IMAD R0, R0, UR4, RZ ;  /* 0x0000000400007c24 */ /* 0x002fce000f8e02ff */
.L_x_0:
[----:B---3--:R-:W-:-:S05]  /*00f0*/  IMAD.WIDE R14, R9, 0x4, R4 ;  /* 0x00000004090e7825 */ /* 0x008fca00078e0204 */
[----:B--2---:R-:W2:Y:S01]  /*0100*/  LDG.E R8, desc[UR6][R14.64] ;  /* 0x000000060e087981 */ /* 0x004ea2000c1e1900 */
[----:B0-----:R-:W-:-:S06]  /*0110*/  IMAD.WIDE R12, R9, 0x4, R2 ;  /* 0x00000004090c7825 */ /* 0x001fcc00078e0202 */
[----:B------:R0:W3:Y:S01]  /*0120*/  LDG.E R12, desc[UR6][R12.64] ;  /* 0x000000060c0c7981 */ /* 0x0000e2000c1e1900 */
[-C--:B--2---:R-:W-:Y:S02]  /*0130*/  IABS R18, R8.reuse ;  /* 0x0000000800127213 */ /* 0x084fe40000000000 */
[----:B0-----:R-:W-:Y:S02]  /*0140*/  IABS R13, R8 ;  /* 0x00000008000d7213 */ /* 0x001fe40000000000 */
[----:B------:R-:W0:Y:S02]  /*0150*/  I2F.RP R16, R18 ;  /* 0x0000001200107306 */ /* 0x000e240000209400 */
[----:B------:R-:W-:Y:S02]  /*0160*/  IADD3 R13, PT, PT, RZ, -R13, RZ ;  /* 0x8000000dff0d7210 */ /* 0x000fe40007ffe0ff */
[----:B---3--:R-:W-:Y:S02]  /*0170*/  IABS R14, R12 ;  /* 0x0000000c000e7213 */ /* 0x008fe40000000000 */
[----:B------:R-:W-:-:S02]  /*0180*/  ISETP.GE.AND P2, PT, R12, RZ, PT ;  /* 0x000000ff0c00720c */ /* 0x000fc40003f46270 */
[----:B0-----:R-:W0:Y:S02]  /*0190*/  MUFU.RCP R16, R16 ;  /* 0x0000001000107308 */ /* 0x001e240000001000 */
[----:B0-----:R-:W-:-:S06]  /*01a0*/  VIADD R10, R16, 0xffffffe ;  /* 0x0ffffffe100a7836 */ /* 0x001fcc0000000000 */
[----:B------:R0:W1:Y:S02]  /*01b0*/  F2I.FTZ.U32.TRUNC.NTZ R11, R10 ;  /* 0x0000000a000b7305 */ /* 0x000064000021f000 */
[----:B0-----:R-:W-:Y:S01]  /*01c0*/  IMAD.MOV.U32 R10, RZ, RZ, RZ ;  /* 0x000000ffff0a7224 */ /* 0x001fe200078e00ff */
[----:B-1----:R-:W-:-:S05]  /*01d0*/  IADD3 R17, PT, PT, RZ, -R11, RZ ;  /* 0x8000000bff117210 */ /* 0x002fca0007ffe0ff */
[----:B------:R-:W-:-:S04]  /*01e0*/  IMAD R15, R17, R18, RZ ;  /* 0x00000012110f7224 */ /* 0x000fc800078e02ff */
[----:B------:R-:W-:-:S06]  /*01f0*/  IMAD.HI.U32 R11, R11, R15, R10 ;  /* 0x0000000f0b0b7227 */ /* 0x000fcc00078e000a */
[----:B------:R-:W-:-:S04]  /*0200*/  IMAD.HI.U32 R11, R11, R14, RZ ;  /* 0x0000000e0b0b7227 */ /* 0x000fc800078e00ff */
[----:B------:R-:W-:-:S05]  /*0210*/  IMAD R11, R11, R13, R14 ;  /* 0x0000000d0b0b7224 */ /* 0x000fca00078e020e */
[----:B------:R-:W-:-:S13]  /*0220*/  ISETP.GT.U32.AND P0, PT, R18, R11, PT ;  /* 0x0000000b1200720c */ /* 0x000fda0003f04070 */
[----:B------:R-:W-:Y:S01]  /*0230*/  @!P0 IMAD.IADD R11, R11, 0x1, -R18 ;  /* 0x000000010b0b8824 */ /* 0x000fe200078e0a12 */
[----:B------:R-:W-:-:S04]  /*0240*/  ISETP.NE.AND P0, PT, R8, RZ, PT ;  /* 0x000000ff0800720c */ /* 0x000fc80003f05270 */
[----:B------:R-:W-:-:S13]  /*0250*/  ISETP.GT.U32.AND P1, PT, R18, R11, PT ;  /* 0x0000000b1200720c */ /* 0x000fda0003f24070 */
[----:B------:R-:W-:-:S05]  /*0260*/  @!P1 IADD3 R11, PT, PT, R11, -R18, RZ ;  /* 0x800000120b0b9210 */ /* 0x000fca0007ffe0ff */
[----:B------:R-:W-:Y:S02]  /*0270*/  IMAD.MOV.U32 R13, RZ, RZ, R11 ;  /* 0x000000ffff0d7224 */ /* 0x000fe400078e000b */
[----:B------:R-:W-:-:S03]  /*0280*/  IMAD.WIDE R10, R9, 0x4, R6 ;  /* 0x00000004090a7825 */ /* 0x000fc600078e0206 */
[----:B------:R-:W-:Y:S01]  /*0290*/  @!P2 IADD3 R13, PT, PT, -R13, RZ, RZ ;  /* 0x000000ff0d0da210 */ /* 0x000fe20007ffe1ff */
[----:B------:R-:W-:Y:S01]  /*02a0*/  IMAD.IADD R9, R0, 0x1, R9 ;  /* 0x0000000100097824 */ /* 0x000fe200078e0209 */
[----:B------:R-:W-:-:S04]  /*02b0*/  @!P0 LOP3.LUT R13, RZ, R8, RZ, 0x33, !PT ;  /* 0x00000008ff0d8212 */ /* 0x000fc800078e33ff */
[----:B----4-:R-:W-:Y:S01]  /*02c0*/  ISETP.GE.AND P0, PT, R9, UR5, PT ;  /* 0x0000000509007c0c */ /* 0x010fe2000bf06270 */
[----:B------:R1:W-:-:S12]  /*02d0*/  STG.E desc[UR6][R10.64], R13 ;  /* 0x0000000d0a007986 */ /* 0x0003d8000c101906 */
[----:B-1----:R-:W-:Y:S05]  /*02e0*/  @!P0 BRA `(.L_x_0) ;  /* 0xfffffffc00808947 */ /* 0x002fea000383ffff */
[----:B------:R-:W-:Y:S05]  /*02f0*/  EXIT ;  /* 0x000000000000794d */ /* 0x000fea0003800000 */
.L_x_1:
[----:B------:R-:W-:-:S00]  /*0300*/  BRA `(.L_x_1) ;  /* 0xfffffffc00fc7947 */ /* 0x000fc0000383ffff */
[----:B------:R-:W-:-:S00]  /*0310*/  NOP ;  /* 0x0000000000007918 */ /* 0x000fc00000000000 */
        /* <DEDUP_REMOVED lines=14> */
.L_x_8:


//--------------------- .text._Z8multiplyiPiS_S_  --------------------------
	.section	.text._Z8multiplyiPiS_S_,"ax",@progbits
	.align	128
        .global         _Z8multiplyiPiS_S_
        .type           _Z8multiplyiPiS_S_,@function
        .size           _Z8multiplyiPiS_S_,(.L_x_9 - _Z8multiplyiPiS_S_)
        .other          _Z8multiplyiPiS_S_,@"STO_CUDA_ENTRY STV_DEFAULT"
_Z8multiplyiPiS_S_:
.text._Z8multiplyiPiS_S_:
        /* <DEDUP_REMOVED lines=11> */
[----:B------:R-:W3:Y:S08]  /*00b0*/  LDC.64 R10, c[0x0][0x390] ;  /* 0x0000e400ff0a7b82 */ /* 0x000ef00000000a00 */
[----:B------:R-:W4:Y:S01]  /*00c0*/  LDC.64 R12, c[0x0][0x398] ;  /* 0x0000e600ff0c7b82 */ /* 0x000f220000000a00 */
[----:B-1----:R-:W-:-:S07]  /*00d0*/  IMAD R15, R15, UR4, RZ ;  /* 0x000000040f0f7c24 */ /* 0x002fce000f8e02ff */
.L_x_2:
[----:B0-----:R-:W-:-:S04]  /*00e0*/  IMAD.WIDE R2, R0, 0x4, R8 ;  /* 0x0000000400027825 */ /* 0x001fc800078e0208 */
[C---:B---3--:R-:W-:Y:S02]  /*00f0*/  IMAD.WIDE R4, R0.reuse, 0x4, R10 ;  /* 0x0000000400047825 */ /* 0x048fe400078e020a */
[----:B--2---:R-:W2:Y:S04]  /*0100*/  LDG.E R2, desc[UR6][R2.64] ;  /* 0x0000000602027981 */ /* 0x004ea8000c1e1900 */
[----:B------:R-:W2:Y:S01]  /*0110*/  LDG.E R5, desc[UR6][R4.64] ;  /* 0x0000000604057981 */ /* 0x000ea2000c1e1900 */
[----:B-1--4-:R-:W-:Y:S01]  /*0120*/  IMAD.WIDE R6, R0, 0x4, R12 ;  /* 0x0000000400067825 */ /* 0x012fe200078e020c */
[----:B------:R-:W-:-:S04]  /*0130*/  IADD3 R0, PT, PT, R15, R0, RZ ;  /* 0x000000000f007210 */ /* 0x000fc80007ffe0ff */
[----:B------:R-:W-:Y:S01]  /*0140*/  ISETP.GE.AND P0, PT, R0, UR5, PT ;  /* 0x0000000500007c0c */ /* 0x000fe2000bf06270 */
[----:B--2---:R-:W-:-:S05]  /*0150*/  IMAD R17, R2, R5, RZ ;  /* 0x0000000502117224 */ /* 0x004fca00078e02ff */
[----:B------:R1:W-:Y:S07]  /*0160*/  STG.E desc[UR6][R6.64], R17 ;  /* 0x0000001106007986 */ /* 0x0003ee000c101906 */
[----:B------:R-:W-:Y:S05]  /*0170*/  @!P0 BRA `(.L_x_2) ;  /* 0xfffffffc00d88947 */ /* 0x000fea000383ffff */
[----:B------:R-:W-:Y:S05]  /*0180*/  EXIT ;  /* 0x000000000000794d */ /* 0x000fea0003800000 */
.L_x_3:
        /* <DEDUP_REMOVED lines=15> */
.L_x_9:


//--------------------- .text._Z8subtractiPiS_S_  --------------------------
	.section	.text._Z8subtractiPiS_S_,"ax",@progbits
	.align	128
        .global         _Z8subtractiPiS_S_
        .type           _Z8subtractiPiS_S_,@function
        .size           _Z8subtractiPiS_S_,(.L_x_10 - _Z8subtractiPiS_S_)
        .other          _Z8subtractiPiS_S_,@"STO_CUDA_ENTRY STV_DEFAULT"
_Z8subtractiPiS_S_:
.text._Z8subtractiPiS_S_:
        /* <DEDUP_REMOVED lines=14> */
.L_x_4:
[----:B0-----:R-:W-:-:S04]  /*00e0*/  IMAD.WIDE R2, R0, 0x4, R8 ;  /* 0x0000000400027825 */ /* 0x001fc800078e0208 */
[C---:B---3--:R-:W-:Y:S02]  /*00f0*/  IMAD.WIDE R4, R0.reuse, 0x4, R10 ;  /* 0x0000000400047825 */ /* 0x048fe400078e020a */
[----:B--2---:R-:W2:Y:S04]  /*0100*/  LDG.E R2, desc[UR6][R2.64] ;  /* 0x0000000602027981 */ /* 0x004ea8000c1e1900 */
[----:B------:R-:W2:Y:S01]  /*0110*/  LDG.E R5, desc[UR6][R4.64] ;  /* 0x0000000604057981 */ /* 0x000ea2000c1e1900 */
[----:B-1--4-:R-:W-:Y:S01]  /*0120*/  IMAD.WIDE R6, R0, 0x4, R12 ;  /* 0x0000000400067825 */ /* 0x012fe200078e020c */
[----:B------:R-:W-:-:S04]  /*0130*/  IADD3 R0, PT, PT, R15, R0, RZ ;  /* 0x000000000f007210 */ /* 0x000fc80007ffe0ff */
[----:B------:R-:W-:Y:S02]  /*0140*/  ISETP.GE.AND P0, PT, R0, UR5, PT ;  /* 0x0000000500007c0c */ /* 0x000fe4000bf06270 */
[----:B--2---:R-:W-:-:S05]  /*0150*/  IADD3 R17, PT, PT, R2, -R5, RZ ;  /* 0x8000000502117210 */ /* 0x004fca0007ffe0ff */
[----:B------:R1:W-:Y:S06]  /*0160*/  STG.E desc[UR6][R6.64], R17 ;  /* 0x0000001106007986 */ /* 0x0003ec000c101906 */
[----:B------:R-:W-:Y:S05]  /*0170*/  @!P0 BRA `(.L_x_4) ;  /* 0xfffffffc00d88947 */ /* 0x000fea000383ffff */
[----:B------:R-:W-:Y:S05]  /*0180*/  EXIT ;  /* 0x000000000000794d */ /* 0x000fea0003800000 */
.L_x_5:
        /* <DEDUP_REMOVED lines=15> */
.L_x_10:


//--------------------- .text._Z3addiPiS_S_       --------------------------
	.section	.text._Z3addiPiS_S_,"ax",@progbits
	.align	128
        .global         _Z3addiPiS_S_
        .type           _Z3addiPiS_S_,@function
        .size           _Z3addiPiS_S_,(.L_x_11 - _Z3addiPiS_S_)
        .other          _Z3addiPiS_S_,@"STO_CUDA_ENTRY STV_DEFAULT"
_Z3addiPiS_S_:
.text._Z3addiPiS_S_:
        /* <DEDUP_REMOVED lines=14> */
.L_x_6:
[----:B0-----:R-:W-:-:S04]  /*00e0*/  IMAD.WIDE R2, R0, 0x4, R8 ;  /* 0x0000000400027825 */ /* 0x001fc800078e0208 */
[C---:B---3--:R-:W-:Y:S02]  /*00f0*/  IMAD.WIDE R4, R0.reuse, 0x4, R10 ;  /* 0x0000000400047825 */ /* 0x048fe400078e020a */
[----:B--2---:R-:W2:Y:S04]  /*0100*/  LDG.E R2, desc[UR6][R2.64] ;  /* 0x0000000602027981 */ /* 0x004ea8000c1e1900 */
[----:B------:R-:W2:Y:S01]  /*0110*/  LDG.E R5, desc[UR6][R4.64] ;  /* 0x0000000604057981 */ /* 0x000ea2000c1e1900 */
[----:B-1--4-:R-:W-:Y:S01]  /*0120*/  IMAD.WIDE R6, R0, 0x4, R12 ;  /* 0x0000000400067825 */ /* 0x012fe200078e020c */
[----:B------:R-:W-:-:S04]  /*0130*/  IADD3 R0, PT, PT, R15, R0, RZ ;  /* 0x000000000f007210 */ /* 0x000fc80007ffe0ff */
[----:B------:R-:W-:Y:S02]  /*0140*/  ISETP.GE.AND P0, PT, R0, UR5, PT ;  /* 0x0000000500007c0c */ /* 0x000fe4000bf06270 */
[----:B--2---:R-:W-:-:S05]  /*0150*/  IADD3 R17, PT, PT, R2, R5, RZ ;  /* 0x0000000502117210 */ /* 0x004fca0007ffe0ff */
[----:B------:R1:W-:Y:S06]  /*0160*/  STG.E desc[UR6][R6.64], R17 ;  /* 0x0000001106007986 */ /* 0x0003ec000c101906 */
[----:B------:R-:W-:Y:S05]  /*0170*/  @!P0 BRA `(.L_x_6) ;  /* 0xfffffffc00d88947 */ /* 0x000fea000383ffff */
[----:B------:R-:W-:Y:S05]  /*0180*/  EXIT ;  /* 0x000000000000794d */ /* 0x000fea0003800000 */
.L_x_7:
        /* <DEDUP_REMOVED lines=15> */
.L_x_11:


//--------------------- .nv.shared.reserved.0     --------------------------
	.section	.nv.shared.reserved.0,"aw",@nobits
	.weak		__nv_reservedSMEM_offset_0_alias
	.size		__nv_reservedSMEM_offset_0_alias, 0, 64
	.other		__nv_reservedSMEM_offset_0_alias,@"STO_CUDA_RESERVED_SHARED STV_DEFAULT"
__nv_reservedSMEM_offset_0_alias:
	.zero		0
	.zero		64


//--------------------- .nv.constant0._Z6moduloiPiS_S_ --------------------------
	.section	.nv.constant0._Z6moduloiPiS_S_,"a",@progbits
	.sectionflags	@""
	.align	4
.nv.constant0._Z6moduloiPiS_S_:
	.zero		928


//--------------------- .nv.constant0._Z8multiplyiPiS_S_ --------------------------
	.section	.nv.constant0._Z8multiplyiPiS_S_,"a",@progbits
	.sectionflags	@""
	.align	4
.nv.constant0._Z8multiplyiPiS_S_:
	.zero		928


//--------------------- .nv.constant0._Z8subtractiPiS_S_ --------------------------
	.section	.nv.constant0._Z8subtractiPiS_S_,"a",@progbits
	.sectionflags	@""
	.align	4
.nv.constant0._Z8subtractiPiS_S_:
	.zero		928


//--------------------- .nv.constant0._Z3addiPiS_S_ --------------------------
	.section	.nv.constant0._Z3addiPiS_S_,"a",@progbits
	.sectionflags	@""
	.align	4
.nv.constant0._Z3addiPiS_S_:
	.zero		928


//--------------------- SYMBOLS --------------------------

	.type		.nv.reservedSmem.offset0,@object
	.size		.nv.reservedSmem.offset0,0x4
